//
// Generated by NVIDIA NVVM Compiler
//
// Compiler Build ID: CL-36424714
// Cuda compilation tools, release 13.0, V13.0.88
// Based on NVVM 20.0.0
//

.version 9.0
.target sm_100
.address_size 64

	// .globl	extractXSlice

.visible .entry extractXSlice(
	.param .u64 .ptr .align 1 extractXSlice_param_0,
	.param .u64 .ptr .align 1 extractXSlice_param_1,
	.param .u32 extractXSlice_param_2,
	.param .u32 extractXSlice_param_3,
	.param .u32 extractXSlice_param_4,
	.param .u32 extractXSlice_param_5,
	.param .u32 extractXSlice_param_6
)
{
	.reg .pred 	%p<2>;
	.reg .b32 	%r<12>;
	.reg .b32 	%f<2>;
	.reg .b64 	%rd<9>;

	ld.param.u64 	%rd1, [extractXSlice_param_0];
	ld.param.u64 	%rd2, [extractXSlice_param_1];
	ld.param.u32 	%r6, [extractXSlice_param_2];
	ld.param.u32 	%r2, [extractXSlice_param_3];
	ld.param.u32 	%r3, [extractXSlice_param_4];
	ld.param.u32 	%r4, [extractXSlice_param_5];
	ld.param.u32 	%r5, [extractXSlice_param_6];
	mov.u32 	%r7, %ctaid.x;
	mov.u32 	%r8, %ntid.x;
	mov.u32 	%r9, %tid.x;
	mad.lo.s32 	%r1, %r7, %r8, %r9;
	setp.ge.s32 	%p1, %r1, %r6;
	@%p1 bra 	$L__BB0_2;
	cvta.to.global.u64 	%rd3, %rd2;
	cvta.to.global.u64 	%rd4, %rd1;
	mad.lo.s32 	%r10, %r2, %r1, %r4;
	mad.lo.s32 	%r11, %r10, %r3, %r5;
	mul.wide.s32 	%rd5, %r11, 4;
	add.s64 	%rd6, %rd3, %rd5;
	ld.global.nc.f32 	%f1, [%rd6];
	mul.wide.s32 	%rd7, %r1, 4;
	add.s64 	%rd8, %rd4, %rd7;
	st.global.f32 	[%rd8], %f1;
$L__BB0_2:
	ret;

}
	// .globl	extractYSlice
.visible .entry extractYSlice(
	.param .u64 .ptr .align 1 extractYSlice_param_0,
	.param .u64 .ptr .align 1 extractYSlice_param_1,
	.param .u32 extractYSlice_param_2,
	.param .u32 extractYSlice_param_3,
	.param .u32 extractYSlice_param_4,
	.param .u32 extractYSlice_param_5,
	.param .u32 extractYSlice_param_6
)
{
	.reg .pred 	%p<2>;
	.reg .b32 	%r<11>;
	.reg .b32 	%f<2>;
	.reg .b64 	%rd<9>;

	ld.param.u64 	%rd1, [extractYSlice_param_0];
	ld.param.u64 	%rd2, [extractYSlice_param_1];
	ld.param.u32 	%r2, [extractYSlice_param_3];
	ld.param.u32 	%r3, [extractYSlice_param_4];
	ld.param.u32 	%r4, [extractYSlice_param_5];
	ld.param.u32 	%r5, [extractYSlice_param_6];
	mov.u32 	%r6, %ctaid.x;
	mov.u32 	%r7, %ntid.x;
	mov.u32 	%r8, %tid.x;
	mad.lo.s32 	%r1, %r6, %r7, %r8;
	setp.ge.s32 	%p1, %r1, %r2;
	@%p1 bra 	$L__BB1_2;
	cvta.to.global.u64 	%rd3, %rd2;
	cvta.to.global.u64 	%rd4, %rd1;
	mad.lo.s32 	%r9, %r4, %r2, %r1;
	mad.lo.s32 	%r10, %r9, %r3, %r5;
	mul.wide.s32 	%rd5, %r10, 4;
	add.s64 	%rd6, %rd3, %rd5;
	ld.global.nc.f32 	%f1, [%rd6];
	mul.wide.s32 	%rd7, %r1, 4;
	add.s64 	%rd8, %rd4, %rd7;
	st.global.f32 	[%rd8], %f1;
$L__BB1_2:
	ret;

}
	// .globl	extractZSlice
.visible .entry extractZSlice(
	.param .u64 .ptr .align 1 extractZSlice_param_0,
	.param .u64 .ptr .align 1 extractZSlice_param_1,
	.param .u32 extractZSlice_param_2,
	.param .u32 extractZSlice_param_3,
	.param .u32 extractZSlice_param_4,
	.param .u32 extractZSlice_param_5,
	.param .u32 extractZSlice_param_6
)
{
	.reg .pred 	%p<2>;
	.reg .b32 	%r<11>;
	.reg .b32 	%f<2>;
	.reg .b64 	%rd<9>;

	ld.param.u64 	%rd1, [extractZSlice_param_0];
	ld.param.u64 	%rd2, [extractZSlice_param_1];
	ld.param.u32 	%r2, [extractZSlice_param_3];
	ld.param.u32 	%r3, [extractZSlice_param_4];
	ld.param.u32 	%r4, [extractZSlice_param_5];
	ld.param.u32 	%r5, [extractZSlice_param_6];
	mov.u32 	%r6, %ctaid.x;
	mov.u32 	%r7, %ntid.x;
	mov.u32 	%r8, %tid.x;
	mad.lo.s32 	%r1, %r6, %r7, %r8;
	setp.ge.s32 	%p1, %r1, %r3;
	@%p1 bra 	$L__BB2_2;
	cvta.to.global.u64 	%rd3, %rd2;
	cvta.to.global.u64 	%rd4, %rd1;
	mad.lo.s32 	%r9, %r4, %r2, %r5;
	mad.lo.s32 	%r10, %r9, %r3, %r1;
	mul.wide.s32 	%rd5, %r10, 4;
	add.s64 	%rd6, %rd3, %rd5;
	ld.global.nc.f32 	%f1, [%rd6];
	mul.wide.s32 	%rd7, %r1, 4;
	add.s64 	%rd8, %rd4, %rd7;
	st.global.f32 	[%rd8], %f1;
$L__BB2_2:
	ret;

}


// ===== COMPILED SASS (sm_100) =====

	.target	sm_100

	.elftype	@"ET_EXEC"


//--------------------- .note.nv.tkinfo           --------------------------
	.section	.note.nv.tkinfo,"",@"SHT_NOTE"
	.sectionflags	@"SHF_NOTE_NV_TKINFO"
	.tkinfo
        /*0018*/ 	.word	0x00000002
        /*0030*/ 	.string	""
        /*0030*/ 	.string	"ptxas"
        /*0030*/ 	.string	"Cuda compilation tools, release 13.0, V13.0.88"
        /*0030*/ 	.string	"Build cuda_13.0.r13.0/compiler.36424714_0"
        /*0030*/ 	.string	"-arch sm_100 -m 64 "



//--------------------- .note.nv.cuinfo           --------------------------
	.section	.note.nv.cuinfo,"",@"SHT_NOTE"
	.sectionflags	@"SHF_NOTE_NV_CUINFO"
        /*0018*/ 	.short	0x0002
        /*001a*/ 	.short	0x0064
        /*001c*/ 	.short	0x0082
	.zero		2


//--------------------- .nv.info                  --------------------------
	.section	.nv.info,"",@"SHT_CUDA_INFO"
	.align	4


	//----- nvinfo : EIATTR_REGCOUNT
	.align		4
        /*0000*/ 	.byte	0x04, 0x2f
        /*0002*/ 	.short	(.L_1 - .L_0)
	.align		4
.L_0:
        /*0004*/ 	.word	index@(extractXSlice)
        /*0008*/ 	.word	0x00000008


	//----- nvinfo : EIATTR_FRAME_SIZE
	.align		4
.L_1:
        /*000c*/ 	.byte	0x04, 0x11
        /*000e*/ 	.short	(.L_3 - .L_2)
	.align		4
.L_2:
        /*0010*/ 	.word	index@(extractXSlice)
        /*0014*/ 	.word	0x00000000


	//----- nvinfo : EIATTR_REGCOUNT
	.align		4
.L_3:
        /*0018*/ 	.byte	0x04, 0x2f
        /*001a*/ 	.short	(.L_5 - .L_4)
	.align		4
.L_4:
        /*001c*/ 	.word	index@(extractYSlice)
        /*0020*/ 	.word	0x00000008


	//----- nvinfo : EIATTR_FRAME_SIZE
	.align		4
.L_5:
        /*0024*/ 	.byte	0x04, 0x11
        /*0026*/ 	.short	(.L_7 - .L_6)
	.align		4
.L_6:
        /*0028*/ 	.word	index@(extractYSlice)
        /*002c*/ 	.word	0x00000000


	//----- nvinfo : EIATTR_REGCOUNT
	.align		4
.L_7:
        /*0030*/ 	.byte	0x04, 0x2f
        /*0032*/ 	.short	(.L_9 - .L_8)
	.align		4
.L_8:
        /*0034*/ 	.word	index@(extractZSlice)
        /*0038*/ 	.word	0x0000000a


	//----- nvinfo : EIATTR_FRAME_SIZE
	.align		4
.L_9:
        /*003c*/ 	.byte	0x04, 0x11
        /*003e*/ 	.short	(.L_11 - .L_10)
	.align		4
.L_10:
        /*0040*/ 	.word	index@(extractZSlice)
        /*0044*/ 	.word	0x00000000


	//----- nvinfo : EIATTR_MIN_STACK_SIZE
	.align		4
.L_11:
        /*0048*/ 	.byte	0x04, 0x12
        /*004a*/ 	.short	(.L_13 - .L_12)
	.align		4
.L_12:
        /*004c*/ 	.word	index@(extractZSlice)
        /*0050*/ 	.word	0x00000000


	//----- nvinfo : EIATTR_MIN_STACK_SIZE
	.align		4
.L_13:
        /*0054*/ 	.byte	0x04, 0x12
        /*0056*/ 	.short	(.L_15 - .L_14)
	.align		4
.L_14:
        /*0058*/ 	.word	index@(extractYSlice)
        /*005c*/ 	.word	0x00000000


	//----- nvinfo : EIATTR_MIN_STACK_SIZE
	.align		4
.L_15:
        /*0060*/ 	.byte	0x04, 0x12
        /*0062*/ 	.short	(.L_17 - .L_16)
	.align		4
.L_16:
        /*0064*/ 	.word	index@(extractXSlice)
        /*0068*/ 	.word	0x00000000
.L_17:


//--------------------- .nv.compat                --------------------------
	.section	.nv.compat,"",@"SHT_CUDA_COMPAT_INFO"
	.align	4
        /*0000*/ 	.byte	0x02, 0x09, 0x00, 0x00, 0x02, 0x02, 0x01, 0x00, 0x02, 0x05, 0x05, 0x00, 0x03, 0x07, 0x01, 0x01
        /*0010*/ 	.byte	0x02, 0x03, 0x00, 0x00, 0x02, 0x06, 0x01, 0x00, 0x04, 0x0b, 0x08, 0x00, 0x09, 0x00, 0x00, 0x00
        /*0020*/ 	.byte	0x00, 0x00, 0x00, 0x00


//--------------------- .nv.info.extractZSlice    --------------------------
	.section	.nv.info.extractZSlice,"",@"SHT_CUDA_INFO"
	.sectionflags	@""
	.align	4


	//----- nvinfo : EIATTR_CUDA_API_VERSION
	.align		4
        /*0000*/ 	.byte	0x04, 0x37
        /*0002*/ 	.short	(.L_19 - .L_18)
.L_18:
        /*0004*/ 	.word	0x00000082


	//----- nvinfo : EIATTR_KPARAM_INFO
	.align		4
.L_19:
        /*0008*/ 	.byte	0x04, 0x17
        /*000a*/ 	.short	(.L_21 - .L_20)
.L_20:
        /*000c*/ 	.word	0x00000000
        /*0010*/ 	.short	0x0006
        /*0012*/ 	.short	0x0020
        /*0014*/ 	.byte	0x00, 0xf0, 0x11, 0x00


	//----- nvinfo : EIATTR_KPARAM_INFO
	.align		4
.L_21:
        /*0018*/ 	.byte	0x04, 0x17
        /*001a*/ 	.short	(.L_23 - .L_22)
.L_22:
        /*001c*/ 	.word	0x00000000
        /*0020*/ 	.short	0x0005
        /*0022*/ 	.short	0x001c
        /*0024*/ 	.byte	0x00, 0xf0, 0x11, 0x00


	//----- nvinfo : EIATTR_KPARAM_INFO
	.align		4
.L_23:
        /*0028*/ 	.byte	0x04, 0x17
        /*002a*/ 	.short	(.L_25 - .L_24)
.L_24:
        /*002c*/ 	.word	0x00000000
        /*0030*/ 	.short	0x0004
        /*0032*/ 	.short	0x0018
        /*0034*/ 	.byte	0x00, 0xf0, 0x11, 0x00


	//----- nvinfo : EIATTR_KPARAM_INFO
	.align		4
.L_25:
        /*0038*/ 	.byte	0x04, 0x17
        /*003a*/ 	.short	(.L_27 - .L_26)
.L_26:
        /*003c*/ 	.word	0x00000000
        /*0040*/ 	.short	0x0003
        /*0042*/ 	.short	0x0014
        /*0044*/ 	.byte	0x00, 0xf0, 0x11, 0x00


	//----- nvinfo : EIATTR_KPARAM_INFO
	.align		4
.L_27:
        /*0048*/ 	.byte	0x04, 0x17
        /*004a*/ 	.short	(.L_29 - .L_28)
.L_28:
        /*004c*/ 	.word	0x00000000
        /*0050*/ 	.short	0x0002
        /*0052*/ 	.short	0x0010
        /*0054*/ 	.byte	0x00, 0xf0, 0x11, 0x00


	//----- nvinfo : EIATTR_KPARAM_INFO
	.align		4
.L_29:
        /*0058*/ 	.byte	0x04, 0x17
        /*005a*/ 	.short	(.L_31 - .L_30)
.L_30:
        /*005c*/ 	.word	0x00000000
        /*0060*/ 	.short	0x0001
        /*0062*/ 	.short	0x0008
        /*0064*/ 	.byte	0x00, 0xf5, 0x21, 0x00


	//----- nvinfo : EIATTR_KPARAM_INFO
	.align		4
.L_31:
        /*0068*/ 	.byte	0x04, 0x17
        /*006a*/ 	.short	(.L_33 - .L_32)
.L_32:
        /*006c*/ 	.word	0x00000000
        /*0070*/ 	.short	0x0000
        /*0072*/ 	.short	0x0000
        /*0074*/ 	.byte	0x00, 0xf5, 0x21, 0x00


	//----- nvinfo : EIATTR_SPARSE_MMA_MASK
	.align		4
.L_33:
        /*0078*/ 	.byte	0x03, 0x50
        /*007a*/ 	.short	0x0000


	//----- nvinfo : EIATTR_MAXREG_COUNT
	.align		4
        /*007c*/ 	.byte	0x03, 0x1b
        /*007e*/ 	.short	0x00ff


	//----- nvinfo : EIATTR_MERCURY_ISA_VERSION
	.align		4
        /*0080*/ 	.byte	0x03, 0x5f
        /*0082*/ 	.short	0x0101


	//----- nvinfo : EIATTR_VRC_CTA_INIT_COUNT
	.align		4
        /*0084*/ 	.byte	0x02, 0x4a
	.zero		1
	.zero		1


	//----- nvinfo : EIATTR_EXIT_INSTR_OFFSETS
	.align		4
        /*0088*/ 	.byte	0x04, 0x1c
        /*008a*/ 	.short	(.L_35 - .L_34)


	//   ....[0]....
.L_34:
        /*008c*/ 	.word	0x00000070


	//   ....[1]....
        /*0090*/ 	.word	0x00000140


	//----- nvinfo : EIATTR_CBANK_PARAM_SIZE
	.align		4
.L_35:
        /*0094*/ 	.byte	0x03, 0x19
        /*0096*/ 	.short	0x0024


	//----- nvinfo : EIATTR_PARAM_CBANK
	.align		4
        /*0098*/ 	.byte	0x04, 0x0a
        /*009a*/ 	.short	(.L_37 - .L_36)
	.align		4
.L_36:
        /*009c*/ 	.word	index@(.nv.constant0.extractZSlice)
        /*00a0*/ 	.short	0x0380
        /*00a2*/ 	.short	0x0024


	//----- nvinfo : EIATTR_SW_WAR
	.align		4
.L_37:
        /*00a4*/ 	.byte	0x04, 0x36
        /*00a6*/ 	.short	(.L_39 - .L_38)
.L_38:
        /*00a8*/ 	.word	0x00000008
.L_39:


//--------------------- .nv.info.extractYSlice    --------------------------
	.section	.nv.info.extractYSlice,"",@"SHT_CUDA_INFO"
	.sectionflags	@""
	.align	4


	//----- nvinfo : EIATTR_CUDA_API_VERSION
	.align		4
        /*0000*/ 	.byte	0x04, 0x37
        /*0002*/ 	.short	(.L_41 - .L_40)
.L_40:
        /*0004*/ 	.word	0x00000082


	//----- nvinfo : EIATTR_KPARAM_INFO
	.align		4
.L_41:
        /*0008*/ 	.byte	0x04, 0x17
        /*000a*/ 	.short	(.L_43 - .L_42)
.L_42:
        /*000c*/ 	.word	0x00000000
        /*0010*/ 	.short	0x0006
        /*0012*/ 	.short	0x0020
        /*0014*/ 	.byte	0x00, 0xf0, 0x11, 0x00


	//----- nvinfo : EIATTR_KPARAM_INFO
	.align		4
.L_43:
        /*0018*/ 	.byte	0x04, 0x17
        /*001a*/ 	.short	(.L_45 - .L_44)
.L_44:
        /*001c*/ 	.word	0x00000000
        /*0020*/ 	.short	0x0005
        /*0022*/ 	.short	0x001c
        /*0024*/ 	.byte	0x00, 0xf0, 0x11, 0x00


	//----- nvinfo : EIATTR_KPARAM_INFO
	.align		4
.L_45:
        /*0028*/ 	.byte	0x04, 0x17
        /*002a*/ 	.short	(.L_47 - .L_46)
.L_46:
        /*002c*/ 	.word	0x00000000
        /*0030*/ 	.short	0x0004
        /*0032*/ 	.short	0x0018
        /*0034*/ 	.byte	0x00, 0xf0, 0x11, 0x00


	//----- nvinfo : EIATTR_KPARAM_INFO
	.align		4
.L_47:
        /*0038*/ 	.byte	0x04, 0x17
        /*003a*/ 	.short	(.L_49 - .L_48)
.L_48:
        /*003c*/ 	.word	0x00000000
        /*0040*/ 	.short	0x0003
        /*0042*/ 	.short	0x0014
        /*0044*/ 	.byte	0x00, 0xf0, 0x11, 0x00


	//----- nvinfo : EIATTR_KPARAM_INFO
	.align		4
.L_49:
        /*0048*/ 	.byte	0x04, 0x17
        /*004a*/ 	.short	(.L_51 - .L_50)
.L_50:
        /*004c*/ 	.word	0x00000000
        /*0050*/ 	.short	0x0002
        /*0052*/ 	.short	0x0010
        /*0054*/ 	.byte	0x00, 0xf0, 0x11, 0x00


	//----- nvinfo : EIATTR_KPARAM_INFO
	.align		4
.L_51:
        /*0058*/ 	.byte	0x04, 0x17
        /*005a*/ 	.short	(.L_53 - .L_52)
.L_52:
        /*005c*/ 	.word	0x00000000
        /*0060*/ 	.short	0x0001
        /*0062*/ 	.short	0x0008
        /*0064*/ 	.byte	0x00, 0xf5, 0x21, 0x00


	//----- nvinfo : EIATTR_KPARAM_INFO
	.align		4
.L_53:
        /*0068*/ 	.byte	0x04, 0x17
        /*006a*/ 	.short	(.L_55 - .L_54)
.L_54:
        /*006c*/ 	.word	0x00000000
        /*0070*/ 	.short	0x0000
        /*0072*/ 	.short	0x0000
        /*0074*/ 	.byte	0x00, 0xf5, 0x21, 0x00


	//----- nvinfo : EIATTR_SPARSE_MMA_MASK
	.align		4
.L_55:
        /*0078*/ 	.byte	0x03, 0x50
        /*007a*/ 	.short	0x0000


	//----- nvinfo : EIATTR_MAXREG_COUNT
	.align		4
        /*007c*/ 	.byte	0x03, 0x1b
        /*007e*/ 	.short	0x00ff


	//----- nvinfo : EIATTR_MERCURY_ISA_VERSION
	.align		4
        /*0080*/ 	.byte	0x03, 0x5f
        /*0082*/ 	.short	0x0101


	//----- nvinfo : EIATTR_VRC_CTA_INIT_COUNT
	.align		4
        /*0084*/ 	.byte	0x02, 0x4a
	.zero		1
	.zero		1


	//----- nvinfo : EIATTR_EXIT_INSTR_OFFSETS
	.align		4
        /*0088*/ 	.byte	0x04, 0x1c
        /*008a*/ 	.short	(.L_57 - .L_56)


	//   ....[0]....
.L_56:
        /*008c*/ 	.word	0x00000070


	//   ....[1]....
        /*0090*/ 	.word	0x00000130


	//----- nvinfo : EIATTR_CBANK_PARAM_SIZE
	.align		4
.L_57:
        /*0094*/ 	.byte	0x03, 0x19
        /*0096*/ 	.short	0x0024


	//----- nvinfo : EIATTR_PARAM_CBANK
	.align		4
        /*0098*/ 	.byte	0x04, 0x0a
        /*009a*/ 	.short	(.L_59 - .L_58)
	.align		4
.L_58:
        /*009c*/ 	.word	index@(.nv.constant0.extractYSlice)
        /*00a0*/ 	.short	0x0380
        /*00a2*/ 	.short	0x0024


	//----- nvinfo : EIATTR_SW_WAR
	.align		4
.L_59:
        /*00a4*/ 	.byte	0x04, 0x36
        /*00a6*/ 	.short	(.L_61 - .L_60)
.L_60:
        /*00a8*/ 	.word	0x00000008
.L_61:


//--------------------- .nv.info.extractXSlice    --------------------------
	.section	.nv.info.extractXSlice,"",@"SHT_CUDA_INFO"
	.sectionflags	@""
	.align	4


	//----- nvinfo : EIATTR_CUDA_API_VERSION
	.align		4
        /*0000*/ 	.byte	0x04, 0x37
        /*0002*/ 	.short	(.L_63 - .L_62)
.L_62:
        /*0004*/ 	.word	0x00000082


	//----- nvinfo : EIATTR_KPARAM_INFO
	.align		4
.L_63:
        /*0008*/ 	.byte	0x04, 0x17
        /*000a*/ 	.short	(.L_65 - .L_64)
.L_64:
        /*000c*/ 	.word	0x00000000
        /*0010*/ 	.short	0x0006
        /*0012*/ 	.short	0x0020
        /*0014*/ 	.byte	0x00, 0xf0, 0x11, 0x00


	//----- nvinfo : EIATTR_KPARAM_INFO
	.align		4
.L_65:
        /*0018*/ 	.byte	0x04, 0x17
        /*001a*/ 	.short	(.L_67 - .L_66)
.L_66:
        /*001c*/ 	.word	0x00000000
        /*0020*/ 	.short	0x0005
        /*0022*/ 	.short	0x001c
        /*0024*/ 	.byte	0x00, 0xf0, 0x11, 0x00


	//----- nvinfo : EIATTR_KPARAM_INFO
	.align		4
.L_67:
        /*0028*/ 	.byte	0x04, 0x17
        /*002a*/ 	.short	(.L_69 - .L_68)
.L_68:
        /*002c*/ 	.word	0x00000000
        /*0030*/ 	.short	0x0004
        /*0032*/ 	.short	0x0018
        /*0034*/ 	.byte	0x00, 0xf0, 0x11, 0x00


	//----- nvinfo : EIATTR_KPARAM_INFO
	.align		4
.L_69:
        /*0038*/ 	.byte	0x04, 0x17
        /*003a*/ 	.short	(.L_71 - .L_70)
.L_70:
        /*003c*/ 	.word	0x00000000
        /*0040*/ 	.short	0x0003
        /*0042*/ 	.short	0x0014
        /*0044*/ 	.byte	0x00, 0xf0, 0x11, 0x00


	//----- nvinfo : EIATTR_KPARAM_INFO
	.align		4
.L_71:
        /*0048*/ 	.byte	0x04, 0x17
        /*004a*/ 	.short	(.L_73 - .L_72)
.L_72:
        /*004c*/ 	.word	0x00000000
        /*0050*/ 	.short	0x0002
        /*0052*/ 	.short	0x0010
        /*0054*/ 	.byte	0x00, 0xf0, 0x11, 0x00


	//----- nvinfo : EIATTR_KPARAM_INFO
	.align		4
.L_73:
        /*0058*/ 	.byte	0x04, 0x17
        /*005a*/ 	.short	(.L_75 - .L_74)
.L_74:
        /*005c*/ 	.word	0x00000000
        /*0060*/ 	.short	0x0001
        /*0062*/ 	.short	0x0008
        /*0064*/ 	.byte	0x00, 0xf5, 0x21, 0x00


	//----- nvinfo : EIATTR_KPARAM_INFO
	.align		4
.L_75:
        /*0068*/ 	.byte	0x04, 0x17
        /*006a*/ 	.short	(.L_77 - .L_76)
.L_76:
        /*006c*/ 	.word	0x00000000
        /*0070*/ 	.short	0x0000
        /*0072*/ 	.short	0x0000
        /*0074*/ 	.byte	0x00, 0xf5, 0x21, 0x00


	//----- nvinfo : EIATTR_SPARSE_MMA_MASK
	.align		4
.L_77:
        /*0078*/ 	.byte	0x03, 0x50
        /*007a*/ 	.short	0x0000


	//----- nvinfo : EIATTR_MAXREG_COUNT
	.align		4
        /*007c*/ 	.byte	0x03, 0x1b
        /*007e*/ 	.short	0x00ff


	//----- nvinfo : EIATTR_MERCURY_ISA_VERSION
	.align		4
        /*0080*/ 	.byte	0x03, 0x5f
        /*0082*/ 	.short	0x0101


	//----- nvinfo : EIATTR_VRC_CTA_INIT_COUNT
	.align		4
        /*0084*/ 	.byte	0x02, 0x4a
	.zero		1
	.zero		1


	//----- nvinfo : EIATTR_EXIT_INSTR_OFFSETS
	.align		4
        /*0088*/ 	.byte	0x04, 0x1c
        /*008a*/ 	.short	(.L_79 - .L_78)


	//   ....[0]....
.L_78:
        /*008c*/ 	.word	0x00000070


	//   ....[1]....
        /*0090*/ 	.word	0x00000140


	//----- nvinfo : EIATTR_CBANK_PARAM_SIZE
	.align		4
.L_79:
        /*0094*/ 	.byte	0x03, 0x19
        /*0096*/ 	.short	0x0024


	//----- nvinfo : EIATTR_PARAM_CBANK
	.align		4
        /*0098*/ 	.byte	0x04, 0x0a
        /*009a*/ 	.short	(.L_81 - .L_80)
	.align		4
.L_80:
        /*009c*/ 	.word	index@(.nv.constant0.extractXSlice)
        /*00a0*/ 	.short	0x0380
        /*00a2*/ 	.short	0x0024


	//----- nvinfo : EIATTR_SW_WAR
	.align		4
.L_81:
        /*00a4*/ 	.byte	0x04, 0x36
        /*00a6*/ 	.short	(.L_83 - .L_82)
.L_82:
        /*00a8*/ 	.word	0x00000008
.L_83:


//--------------------- .nv.callgraph             --------------------------
	.section	.nv.callgraph,"",@"SHT_CUDA_CALLGRAPH"
	.align	4
	.sectionentsize	8
	.align		4
        /*0000*/ 	.word	0x00000000
	.align		4
        /*0004*/ 	.word	0xffffffff
	.align		4
        /*0008*/ 	.word	0x00000000
	.align		4
        /*000c*/ 	.word	0xfffffffe
	.align		4
        /*0010*/ 	.word	0x00000000
	.align		4
        /*0014*/ 	.word	0xfffffffd
	.align		4
        /*0018*/ 	.word	0x00000000
	.align		4
        /*001c*/ 	.word	0xfffffffc


//--------------------- .text.extractZSlice       --------------------------
	.section	.text.extractZSlice,"ax",@progbits
	.align	128
        .global         extractZSlice
        .type           extractZSlice,@function
        .size           extractZSlice,(.L_x_3 - extractZSlice)
        .other          extractZSlice,@"STO_CUDA_ENTRY STV_DEFAULT"
extractZSlice:
.text.extractZSlice:
[----:B------:R-:W-:Y:S01]  /*0000*/  LDC R1, c[0x0][0x37c] ;  /* 0x0000df00ff017b82 */ /* 0x000fe20000000800 */
[----:B------:R-:W0:Y:S07]  /*0010*/  S2R R0, SR_TID.X ;  /* 0x0000000000007919 */ /* 0x000e2e0000002100 */
[----:B------:R-:W0:Y:S01]  /*0020*/  S2UR UR4, SR_CTAID.X ;  /* 0x00000000000479c3 */ /* 0x000e220000002500 */
[----:B------:R-:W1:Y:S07]  /*0030*/  LDCU UR6, c[0x0][0x398] ;  /* 0x00007300ff0677ac */ /* 0x000e6e0008000800 */
[----:B------:R-:W0:Y:S02]  /*0040*/  LDC R7, c[0x0][0x360] ;  /* 0x0000d800ff077b82 */ /* 0x000e240000000800 */
[----:B0-----:R-:W-:-:S05]  /*0050*/  IMAD R7, R7, UR4, R0 ;  /* 0x0000000407077c24 */ /* 0x001fca000f8e0200 */
[----:B-1----:R-:W-:-:S13]  /*0060*/  ISETP.GE.AND P0, PT, R7, UR6, PT ;  /* 0x0000000607007c0c */ /* 0x002fda000bf06270 */
[----:B------:R-:W-:Y:S05]  /*0070*/  @P0 EXIT ;  /* 0x000000000000094d */ /* 0x000fea0003800000 */
[----:B------:R-:W0:Y:S01]  /*0080*/  LDC R0, c[0x0][0x394] ;  /* 0x0000e500ff007b82 */ /* 0x000e220000000800 */
[----:B------:R-:W0:Y:S01]  /*0090*/  LDCU UR7, c[0x0][0x39c] ;  /* 0x00007380ff0777ac */ /* 0x000e220008000800 */
[----:B------:R-:W1:Y:S06]  /*00a0*/  LDCU.64 UR4, c[0x0][0x358] ;  /* 0x00006b00ff0477ac */ /* 0x000e6c0008000a00 */
[----:B------:R-:W0:Y:S08]  /*00b0*/  LDC R5, c[0x0][0x3a0] ;  /* 0x0000e800ff057b82 */ /* 0x000e300000000800 */
[----:B------:R-:W2:Y:S01]  /*00c0*/  LDC.64 R2, c[0x0][0x388] ;  /* 0x0000e200ff027b82 */ /* 0x000ea20000000a00 */
[----:B0-----:R-:W-:-:S04]  /*00d0*/  IMAD R0, R0, UR7, R5 ;  /* 0x0000000700007c24 */ /* 0x001fc8000f8e0205 */
[----:B------:R-:W-:-:S04]  /*00e0*/  IMAD R5, R0, UR6, R7 ;  /* 0x0000000600057c24 */ /* 0x000fc8000f8e0207 */
[----:B--2---:R-:W-:Y:S02]  /*00f0*/  IMAD.WIDE R2, R5, 0x4, R2 ;  /* 0x0000000405027825 */ /* 0x004fe400078e0202 */
[----:B------:R-:W0:Y:S04]  /*0100*/  LDC.64 R4, c[0x0][0x380] ;  /* 0x0000e000ff047b82 */ /* 0x000e280000000a00 */
[----:B-1----:R-:W2:Y:S01]  /*0110*/  LDG.E.CONSTANT R3, desc[UR4][R2.64] ;  /* 0x0000000402037981 */ /* 0x002ea2000c1e9900 */
[----:B0-----:R-:W-:-:S05]  /*0120*/  IMAD.WIDE R4, R7, 0x4, R4 ;  /* 0x0000000407047825 */ /* 0x001fca00078e0204 */
[----:B--2---:R-:W-:Y:S01]  /*0130*/  STG.E desc[UR4][R4.64], R3 ;  /* 0x0000000304007986 */ /* 0x004fe2000c101904 */
[----:B------:R-:W-:Y:S05]  /*0140*/  EXIT ;  /* 0x000000000000794d */ /* 0x000fea0003800000 */
.L_x_0:
[----:B------:R-:W-:-:S00]  /*0150*/  BRA `(.L_x_0) ;  /* 0xfffffffc00fc7947 */ /* 0x000fc0000383ffff */
[----:B------:R-:W-:-:S00]  /*0160*/  NOP ;  /* 0x0000000000007918 */ /* 0x000fc00000000000 */
        /* <DEDUP_REMOVED lines=9> */
.L_x_3:


//--------------------- .text.extractYSlice       --------------------------
	.section	.text.extractYSlice,"ax",@progbits
	.align	128
        .global         extractYSlice
        .type           extractYSlice,@function
        .size           extractYSlice,(.L_x_4 - extractYSlice)
        .other          extractYSlice,@"STO_CUDA_ENTRY STV_DEFAULT"
extractYSlice:
.text.extractYSlice:
        /* <DEDUP_REMOVED lines=8> */
[----:B------:R-:W0:Y:S01]  /*0080*/  LDC.64 R4, c[0x0][0x398] ;  /* 0x0000e600ff047b82 */ /* 0x000e220000000a00 */
[----:B------:R-:W1:Y:S01]  /*0090*/  LDCU UR7, c[0x0][0x3a0] ;  /* 0x00007400ff0777ac */ /* 0x000e620008000800 */
[----:B------:R-:W2:Y:S06]  /*00a0*/  LDCU.64 UR4, c[0x0][0x358] ;  /* 0x00006b00ff0477ac */ /* 0x000eac0008000a00 */
[----:B------:R-:W3:Y:S01]  /*00b0*/  LDC.64 R2, c[0x0][0x388] ;  /* 0x0000e200ff027b82 */ /* 0x000ee20000000a00 */
[----:B0-----:R-:W-:-:S04]  /*00c0*/  IMAD R5, R5, UR6, R0 ;  /* 0x0000000605057c24 */ /* 0x001fc8000f8e0200 */
[----:B-1----:R-:W-:-:S04]  /*00d0*/  IMAD R5, R5, R4, UR7 ;  /* 0x0000000705057e24 */ /* 0x002fc8000f8e0204 */
[----:B---3--:R-:W-:Y:S02]  /*00e0*/  IMAD.WIDE R2, R5, 0x4, R2 ;  /* 0x0000000405027825 */ /* 0x008fe400078e0202 */
[----:B------:R-:W0:Y:S04]  /*00f0*/  LDC.64 R4, c[0x0][0x380] ;  /* 0x0000e000ff047b82 */ /* 0x000e280000000a00 */
[----:B--2---:R-:W2:Y:S01]  /*0100*/  LDG.E.CONSTANT R3, desc[UR4][R2.64] ;  /* 0x0000000402037981 */ /* 0x004ea2000c1e9900 */
[----:B0-----:R-:W-:-:S05]  /*0110*/  IMAD.WIDE R4, R0, 0x4, R4 ;  /* 0x0000000400047825 */ /* 0x001fca00078e0204 */
[----:B--2---:R-:W-:Y:S01]  /*0120*/  STG.E desc[UR4][R4.64], R3 ;  /* 0x0000000304007986 */ /* 0x004fe2000c101904 */
[----:B------:R-:W-:Y:S05]  /*0130*/  EXIT ;  /* 0x000000000000794d */ /* 0x000fea0003800000 */
.L_x_1:
        /* <DEDUP_REMOVED lines=12> */
.L_x_4:


//--------------------- .text.extractXSlice       --------------------------
	.section	.text.extractXSlice,"ax",@progbits
	.align	128
        .global         extractXSlice
        .type           extractXSlice,@function
        .size           extractXSlice,(.L_x_5 - extractXSlice)
        .other          extractXSlice,@"STO_CUDA_ENTRY STV_DEFAULT"
extractXSlice:
.text.extractXSlice:
        /* <DEDUP_REMOVED lines=9> */
[----:B------:R-:W0:Y:S01]  /*0090*/  LDCU UR6, c[0x0][0x394] ;  /* 0x00007280ff0677ac */ /* 0x000e220008000800 */
[----:B------:R-:W1:Y:S06]  /*00a0*/  LDCU UR7, c[0x0][0x3a0] ;  /* 0x00007400ff0777ac */ /* 0x000e6c0008000800 */
[----:B------:R-:W2:Y:S01]  /*00b0*/  LDC.64 R2, c[0x0][0x388] ;  /* 0x0000e200ff027b82 */ /* 0x000ea20000000a00 */
[----:B------:R-:W3:Y:S01]  /*00c0*/  LDCU.64 UR4, c[0x0][0x358] ;  /* 0x00006b00ff0477ac */ /* 0x000ee20008000a00 */
[----:B0-----:R-:W-:-:S04]  /*00d0*/  IMAD R5, R0, UR6, R5 ;  /* 0x0000000600057c24 */ /* 0x001fc8000f8e0205 */
[----:B-1----:R-:W-:-:S04]  /*00e0*/  IMAD R5, R5, R4, UR7 ;  /* 0x0000000705057e24 */ /* 0x002fc8000f8e0204 */
[----:B--2---:R-:W-:Y:S02]  /*00f0*/  IMAD.WIDE R2, R5, 0x4, R2 ;  /* 0x0000000405027825 */ /* 0x004fe400078e0202 */
[----:B------:R-:W0:Y:S04]  /*0100*/  LDC.64 R4, c[0x0][0x380] ;  /* 0x0000e000ff047b82 */ /* 0x000e280000000a00 */
[----:B---3--:R-:W2:Y:S01]  /*0110*/  LDG.E.CONSTANT R3, desc[UR4][R2.64] ;  /* 0x0000000402037981 */ /* 0x008ea2000c1e9900 */
[----:B0-----:R-:W-:-:S05]  /*0120*/  IMAD.WIDE R4, R0, 0x4, R4 ;  /* 0x0000000400047825 */ /* 0x001fca00078e0204 */
[----:B--2---:R-:W-:Y:S01]  /*0130*/  STG.E desc[UR4][R4.64], R3 ;  /* 0x0000000304007986 */ /* 0x004fe2000c101904 */
[----:B------:R-:W-:Y:S05]  /*0140*/  EXIT ;  /* 0x000000000000794d */ /* 0x000fea0003800000 */
.L_x_2:
        /* <DEDUP_REMOVED lines=11> */
.L_x_5:


//--------------------- .nv.shared.reserved.0     --------------------------
	.section	.nv.shared.reserved.0,"aw",@nobits
	.weak		__nv_reservedSMEM_offset_0_alias
	.size		__nv_reservedSMEM_offset_0_alias, 0, 64
	.other		__nv_reservedSMEM_offset_0_alias,@"STO_CUDA_RESERVED_SHARED STV_DEFAULT"
__nv_reservedSMEM_offset_0_alias:
	.zero		0
	.zero		64


//--------------------- .nv.constant0.extractZSlice --------------------------
	.section	.nv.constant0.extractZSlice,"a",@progbits
	.sectionflags	@""
	.align	4
.nv.constant0.extractZSlice:
	.zero		932


//--------------------- .nv.constant0.extractYSlice --------------------------
	.section	.nv.constant0.extractYSlice,"a",@progbits
	.sectionflags	@""
	.align	4
.nv.constant0.extractYSlice:
	.zero		932


//--------------------- .nv.constant0.extractXSlice --------------------------
	.section	.nv.constant0.extractXSlice,"a",@progbits
	.sectionflags	@""
	.align	4
.nv.constant0.extractXSlice:
	.zero		932


//--------------------- SYMBOLS --------------------------

	.type		.nv.reservedSmem.offset0,@object
	.size		.nv.reservedSmem.offset0,0x4
